	.headerflags	@"EF_CUDA_TEXMODE_UNIFIED EF_CUDA_64BIT_ADDRESS EF_CUDA_ACCELERATORS EF_CUDA_SM90 EF_CUDA_VIRTUAL_SM(EF_CUDA_SM90)"
	.elftype	@"ET_EXEC"


//--------------------- .nv.info                  --------------------------
	.section	.nv.info,"",@"SHT_CUDA_INFO"
	.align	4


	//----- nvinfo : EIATTR_REGCOUNT
	.align		4
        /*0000*/ 	.byte	0x04, 0x2f
        /*0002*/ 	.short	(.L_1 - .L_0)
	.align		4
.L_0:
        /*0004*/ 	.word	index@(triton_poi_fused__unsafe_index_add_mul_sub_38)
        /*0008*/ 	.word	0x00000022


	//----- nvinfo : EIATTR_MIN_STACK_SIZE
	.align		4
.L_1:
        /*000c*/ 	.byte	0x04, 0x12
        /*000e*/ 	.short	(.L_3 - .L_2)
	.align		4
.L_2:
        /*0010*/ 	.word	index@(triton_poi_fused__unsafe_index_add_mul_sub_38)
        /*0014*/ 	.word	0x00000000


	//----- nvinfo : EIATTR_FRAME_SIZE
	.align		4
.L_3:
        /*0018*/ 	.byte	0x04, 0x11
        /*001a*/ 	.short	(.L_5 - .L_4)
	.align		4
.L_4:
        /*001c*/ 	.word	index@(triton_poi_fused__unsafe_index_add_mul_sub_38)
        /*0020*/ 	.word	0x00000000


	//----- nvinfo : EIATTR_MIN_STACK_SIZE
	.align		4
.L_5:
        /*0024*/ 	.byte	0x04, 0x12
        /*0026*/ 	.short	(.L_7 - .L_6)
	.align		4
.L_6:
        /*0028*/ 	.word	index@(triton_poi_fused__unsafe_index_add_mul_sub_38)
        /*002c*/ 	.word	0x00000000
.L_7:


//--------------------- .nv.info.triton_poi_fused__unsafe_index_add_mul_sub_38 --------------------------
	.section	.nv.info.triton_poi_fused__unsafe_index_add_mul_sub_38,"",@"SHT_CUDA_INFO"
	.sectionflags	@""
	.align	4


	//----- nvinfo : EIATTR_CUDA_API_VERSION
	.align		4
        /*0000*/ 	.byte	0x04, 0x37
        /*0002*/ 	.short	(.L_9 - .L_8)
.L_8:
        /*0004*/ 	.word	0x0000007c


	//----- nvinfo : EIATTR_KPARAM_INFO
	.align		4
.L_9:
        /*0008*/ 	.byte	0x04, 0x17
        /*000a*/ 	.short	(.L_11 - .L_10)
.L_10:
        /*000c*/ 	.word	0x00000000
        /*0010*/ 	.short	0x0006
        /*0012*/ 	.short	0x0030
        /*0014*/ 	.byte	0x00, 0xf0, 0x11, 0x00


	//----- nvinfo : EIATTR_KPARAM_INFO
	.align		4
.L_11:
        /*0018*/ 	.byte	0x04, 0x17
        /*001a*/ 	.short	(.L_13 - .L_12)
.L_12:
        /*001c*/ 	.word	0x00000000
        /*0020*/ 	.short	0x0005
        /*0022*/ 	.short	0x0028
        /*0024*/ 	.byte	0x00, 0xf4, 0x21, 0x00


	//----- nvinfo : EIATTR_KPARAM_INFO
	.align		4
.L_13:
        /*0028*/ 	.byte	0x04, 0x17
        /*002a*/ 	.short	(.L_15 - .L_14)
.L_14:
        /*002c*/ 	.word	0x00000000
        /*0030*/ 	.short	0x0004
        /*0032*/ 	.short	0x0020
        /*0034*/ 	.byte	0x00, 0xf4, 0x21, 0x00


	//----- nvinfo : EIATTR_KPARAM_INFO
	.align		4
.L_15:
        /*0038*/ 	.byte	0x04, 0x17
        /*003a*/ 	.short	(.L_17 - .L_16)
.L_16:
        /*003c*/ 	.word	0x00000000
        /*0040*/ 	.short	0x0003
        /*0042*/ 	.short	0x0018
        /*0044*/ 	.byte	0x00, 0xf4, 0x21, 0x00


	//----- nvinfo : EIATTR_KPARAM_INFO
	.align		4
.L_17:
        /*0048*/ 	.byte	0x04, 0x17
        /*004a*/ 	.short	(.L_19 - .L_18)
.L_18:
        /*004c*/ 	.word	0x00000000
        /*0050*/ 	.short	0x0002
        /*0052*/ 	.short	0x0010
        /*0054*/ 	.byte	0x00, 0xf4, 0x21, 0x00


	//----- nvinfo : EIATTR_KPARAM_INFO
	.align		4
.L_19:
        /*0058*/ 	.byte	0x04, 0x17
        /*005a*/ 	.short	(.L_21 - .L_20)
.L_20:
        /*005c*/ 	.word	0x00000000
        /*0060*/ 	.short	0x0001
        /*0062*/ 	.short	0x0008
        /*0064*/ 	.byte	0x00, 0xf4, 0x21, 0x00


	//----- nvinfo : EIATTR_KPARAM_INFO
	.align		4
.L_21:
        /*0068*/ 	.byte	0x04, 0x17
        /*006a*/ 	.short	(.L_23 - .L_22)
.L_22:
        /*006c*/ 	.word	0x00000000
        /*0070*/ 	.short	0x0000
        /*0072*/ 	.short	0x0000
        /*0074*/ 	.byte	0x00, 0xf4, 0x21, 0x00


	//----- nvinfo : EIATTR_SPARSE_MMA_MASK
	.align		4
.L_23:
        /*0078*/ 	.byte	0x03, 0x50
        /*007a*/ 	.short	0x0000


	//----- nvinfo : EIATTR_MAXREG_COUNT
	.align		4
        /*007c*/ 	.byte	0x03, 0x1b
        /*007e*/ 	.short	0x00ff


	//----- nvinfo : EIATTR_EXIT_INSTR_OFFSETS
	.align		4
        /*0080*/ 	.byte	0x04, 0x1c
        /*0082*/ 	.short	(.L_25 - .L_24)


	//   ....[0]....
.L_24:
        /*0084*/ 	.word	0x00001250


	//----- nvinfo : EIATTR_REQNTID
	.align		4
.L_25:
        /*0088*/ 	.byte	0x04, 0x10
        /*008a*/ 	.short	(.L_27 - .L_26)
.L_26:
        /*008c*/ 	.word	0x00000080
        /*0090*/ 	.word	0x00000001
        /*0094*/ 	.word	0x00000001


	//----- nvinfo : EIATTR_CBANK_PARAM_SIZE
	.align		4
.L_27:
        /*0098*/ 	.byte	0x03, 0x19
        /*009a*/ 	.short	0x0034


	//----- nvinfo : EIATTR_PARAM_CBANK
	.align		4
        /*009c*/ 	.byte	0x04, 0x0a
        /*009e*/ 	.short	(.L_29 - .L_28)
	.align		4
.L_28:
        /*00a0*/ 	.word	index@(.nv.constant0.triton_poi_fused__unsafe_index_add_mul_sub_38)
        /*00a4*/ 	.short	0x0210
        /*00a6*/ 	.short	0x0034


	//----- nvinfo : EIATTR_SW_WAR
	.align		4
.L_29:
        /*00a8*/ 	.byte	0x04, 0x36
        /*00aa*/ 	.short	(.L_31 - .L_30)
.L_30:
        /*00ac*/ 	.word	0x00000008
.L_31:


//--------------------- .nv.callgraph             --------------------------
	.section	.nv.callgraph,"",@"SHT_CUDA_CALLGRAPH"
	.align	4
	.sectionentsize	8
	.align		4
        /*0000*/ 	.word	0x00000000
	.align		4
        /*0004*/ 	.word	0xffffffff
	.align		4
        /*0008*/ 	.word	0x00000000
	.align		4
        /*000c*/ 	.word	0xfffffffe
	.align		4
        /*0010*/ 	.word	0x00000000
	.align		4
        /*0014*/ 	.word	0xfffffffd
	.align		4
        /*0018*/ 	.word	0x00000000
	.align		4
        /*001c*/ 	.word	0xfffffffc


//--------------------- .text.triton_poi_fused__unsafe_index_add_mul_sub_38 --------------------------
	.section	.text.triton_poi_fused__unsafe_index_add_mul_sub_38,"ax",@progbits
	.align	128
        .global         triton_poi_fused__unsafe_index_add_mul_sub_38
        .type           triton_poi_fused__unsafe_index_add_mul_sub_38,@function
        .size           triton_poi_fused__unsafe_index_add_mul_sub_38,(.L_x_1 - triton_poi_fused__unsafe_index_add_mul_sub_38)
        .other          triton_poi_fused__unsafe_index_add_mul_sub_38,@"STO_CUDA_ENTRY STV_DEFAULT"
triton_poi_fused__unsafe_index_add_mul_sub_38:
.text.triton_poi_fused__unsafe_index_add_mul_sub_38:
[----:B------:R-:W-:Y:S01]  /*0000*/  LDC R1, c[0x0][0x28] ;  /* 0x00000a00ff017b82 */ /* 0x000fe20000000800 */
[----:B------:R-:W1:Y:S07]  /*0010*/  S2R R0, SR_TID.X ;  /* 0x0000000000007919 */ /* 0x000e6e0000002100 */
[----:B------:R-:W2:Y:S01]  /*0020*/  LDC.64 R16, c[0x0][0x218] ;  /* 0x00008600ff107b82 */ /* 0x000ea20000000a00 */
[----:B------:R-:W-:Y:S01]  /*0030*/  ULDC.64 UR4, c[0x0][0x208] ;  /* 0x0000820000047ab9 */ /* 0x000fe20000000a00 */
[----:B------:R-:W-:Y:S01]  /*0040*/  ULDC.64 UR6, c[0x0][0x220] ;  /* 0x0000880000067ab9 */ /* 0x000fe20000000a00 */
[----:B------:R-:W3:Y:S05]  /*0050*/  S2R R3, SR_CTAID.X ;  /* 0x0000000000037919 */ /* 0x000eea0000002500 */
[----:B------:R-:W4:Y:S08]  /*0060*/  LDC.64 R12, c[0x0][0x210] ;  /* 0x00008400ff0c7b82 */ /* 0x000f300000000a00 */
[----:B------:R-:W5:Y:S01]  /*0070*/  LDC.64 R24, c[0x0][0x228] ;  /* 0x00008a00ff187b82 */ /* 0x000f620000000a00 */
[----:B-1----:R-:W-:-:S05]  /*0080*/  IMAD.SHL.U32 R0, R0, 0x4, RZ ;  /* 0x0000000400007824 */ /* 0x002fca00078e00ff */
[----:B------:R-:W-:-:S05]  /*0090*/  LOP3.LUT R0, R0, 0x1fc, RZ, 0xc0, !PT ;  /* 0x000001fc00007812 */ /* 0x000fca00078ec0ff */
[----:B---3--:R-:W-:-:S04]  /*00a0*/  IMAD R0, R3, 0x400, R0 ;  /* 0x0000040003007824 */ /* 0x008fc800078e0200 */
[----:B------:R-:W-:-:S04]  /*00b0*/  IMAD.HI R2, R0, 0x38e38e39, RZ ;  /* 0x38e38e3900027827 */ /* 0x000fc800078e02ff */
[----:B------:R-:W-:Y:S01]  /*00c0*/  VIADD R15, R0, 0x2 ;  /* 0x00000002000f7836 */ /* 0x000fe20000000000 */
[----:B------:R-:W-:-:S03]  /*00d0*/  SHF.R.U32.HI R3, RZ, 0x1f, R2 ;  /* 0x0000001fff037819 */ /* 0x000fc60000011602 */
[----:B------:R-:W-:Y:S01]  /*00e0*/  IMAD.HI R6, R15, 0x38e38e39, RZ ;  /* 0x38e38e390f067827 */ /* 0x000fe200078e02ff */
[----:B------:R-:W-:-:S04]  /*00f0*/  LEA.HI.SX32 R9, R2, R3, 0x1c ;  /* 0x0000000302097211 */ /* 0x000fc800078fe2ff */
[----:B------:R-:W-:Y:S01]  /*0100*/  SHF.R.U32.HI R11, RZ, 0x1f, R6 ;  /* 0x0000001fff0b7819 */ /* 0x000fe20000011606 */
[----:B------:R-:W-:-:S03]  /*0110*/  IMAD.HI R2, R9, 0x38e38e39, RZ ;  /* 0x38e38e3909027827 */ /* 0x000fc600078e02ff */
[----:B------:R-:W-:Y:S01]  /*0120*/  LEA.HI.SX32 R8, R6, R11, 0x1c ;  /* 0x0000000b06087211 */ /* 0x000fe200078fe2ff */
[----:B------:R-:W-:Y:S01]  /*0130*/  IMAD R3, R9, -0x48, R0 ;  /* 0xffffffb809037824 */ /* 0x000fe200078e0200 */
[----:B------:R-:W-:-:S03]  /*0140*/  SHF.R.U32.HI R7, RZ, 0x1f, R2 ;  /* 0x0000001fff077819 */ /* 0x000fc60000011602 */
[----:B--2---:R-:W-:Y:S01]  /*0150*/  IMAD.WIDE R4, R3, 0x8, R16 ;  /* 0x0000000803047825 */ /* 0x004fe200078e0210 */
[----:B------:R-:W-:-:S03]  /*0160*/  LEA.HI.SX32 R2, R2, R7, 0x1c ;  /* 0x0000000702027211 */ /* 0x000fc600078fe2ff */
[----:B------:R-:W-:Y:S02]  /*0170*/  IMAD R15, R8, -0x48, R15 ;  /* 0xffffffb8080f7824 */ /* 0x000fe400078e020f */
[----:B------:R-:W2:Y:S01]  /*0180*/  LDG.E.EL.128 R4, desc[UR4][R4.64] ;  /* 0x0000000404047981 */ /* 0x000ea2000c2e1d00 */
[----:B------:R-:W-:Y:S02]  /*0190*/  IMAD R27, R2, -0x48, R9 ;  /* 0xffffffb8021b7824 */ /* 0x000fe400078e0209 */
[----:B------:R-:W-:-:S04]  /*01a0*/  IMAD.WIDE R8, R15, 0x8, R16 ;  /* 0x000000080f087825 */ /* 0x000fc800078e0210 */
[----:B----4-:R-:W-:Y:S02]  /*01b0*/  IMAD.WIDE R26, R27, 0x8, R12 ;  /* 0x000000081b1a7825 */ /* 0x010fe400078e020c */
[----:B------:R-:W3:Y:S04]  /*01c0*/  LDG.E.EL.128 R8, desc[UR4][R8.64] ;  /* 0x0000000408087981 */ /* 0x000ee8000c2e1d00 */
[----:B------:R-:W4:Y:S01]  /*01d0*/  LDG.E.EL.64 R26, desc[UR4][R26.64] ;  /* 0x000000041a1a7981 */ /* 0x000f22000c2e1b00 */
[----:B--2---:R-:W-:Y:S01]  /*01e0*/  IADD3 RZ, P0, R4, 0xfc, RZ ;  /* 0x000000fc04ff7810 */ /* 0x004fe20007f1e0ff */
[----:B------:R-:W-:Y:S01]  /*01f0*/  VIADD R21, R4, 0xfc ;  /* 0x000000fc04157836 */ /* 0x000fe20000000000 */
[C---:B------:R-:W-:Y:S02]  /*0200*/  ISETP.GE.AND P2, PT, R5.reuse, RZ, PT ;  /* 0x000000ff0500720c */ /* 0x040fe40003f46270 */
[----:B------:R-:W-:Y:S01]  /*0210*/  IADD3 R19, P3, R6, 0xfc, RZ ;  /* 0x000000fc06137810 */ /* 0x000fe20007f7e0ff */
[----:B------:R-:W-:Y:S01]  /*0220*/  IMAD.X R23, RZ, RZ, R5, P0 ;  /* 0x000000ffff177224 */ /* 0x000fe200000e0605 */
[----:B------:R-:W-:-:S02]  /*0230*/  ISETP.GE.AND P1, PT, R5, RZ, PT ;  /* 0x000000ff0500720c */ /* 0x000fc40003f26270 */
[----:B------:R-:W-:Y:S01]  /*0240*/  SEL R20, R21, R4, !P2 ;  /* 0x0000000415147207 */ /* 0x000fe20005000000 */
[----:B------:R-:W-:Y:S01]  /*0250*/  IMAD.X R21, RZ, RZ, R7, P3 ;  /* 0x000000ffff157224 */ /* 0x000fe200018e0607 */
[----:B------:R-:W-:Y:S02]  /*0260*/  SEL R23, R23, R5, !P1 ;  /* 0x0000000517177207 */ /* 0x000fe40004800000 */
[----:B------:R-:W-:Y:S02]  /*0270*/  ISETP.GE.AND P0, PT, R7, RZ, PT ;  /* 0x000000ff0700720c */ /* 0x000fe40003f06270 */
[----:B----4-:R-:W-:Y:S02]  /*0280*/  IADD3 R29, P1, R26, 0xfc, RZ ;  /* 0x000000fc1a1d7810 */ /* 0x010fe40007f3e0ff */
[----:B---3--:R-:W-:Y:S02]  /*0290*/  IADD3 R5, P2, R8, 0xfc, RZ ;  /* 0x000000fc08057810 */ /* 0x008fe40007f5e0ff */
[----:B------:R-:W-:-:S02]  /*02a0*/  SEL R14, R19, R6, !P0 ;  /* 0x00000006130e7207 */ /* 0x000fc40004000000 */
[----:B------:R-:W-:Y:S01]  /*02b0*/  SEL R21, R21, R7, !P0 ;  /* 0x0000000715157207 */ /* 0x000fe20004000000 */
[----:B------:R-:W-:Y:S01]  /*02c0*/  IMAD.X R7, RZ, RZ, R27, P1 ;  /* 0x000000ffff077224 */ /* 0x000fe200008e061b */
[----:B------:R-:W-:Y:S01]  /*02d0*/  ISETP.GE.AND P0, PT, R27, RZ, PT ;  /* 0x000000ff1b00720c */ /* 0x000fe20003f06270 */
[----:B------:R-:W-:Y:S01]  /*02e0*/  IMAD.X R19, RZ, RZ, R9, P2 ;  /* 0x000000ffff137224 */ /* 0x000fe200010e0609 */
[----:B------:R-:W-:Y:S02]  /*02f0*/  ISETP.GE.AND P1, PT, R9, RZ, PT ;  /* 0x000000ff0900720c */ /* 0x000fe40003f26270 */
[----:B------:R-:W-:Y:S02]  /*0300*/  SEL R18, R29, R26, !P0 ;  /* 0x0000001a1d127207 */ /* 0x000fe40004000000 */
[----:B------:R-:W-:Y:S02]  /*0310*/  SEL R26, R7, R27, !P0 ;  /* 0x0000001b071a7207 */ /* 0x000fe40004000000 */
[----:B------:R-:W-:-:S02]  /*0320*/  SEL R2, R5, R8, !P1 ;  /* 0x0000000805027207 */ /* 0x000fc40004800000 */
[----:B------:R-:W-:Y:S02]  /*0330*/  SEL R19, R19, R9, !P1 ;  /* 0x0000000913137207 */ /* 0x000fe40004800000 */
[----:B------:R-:W-:Y:S02]  /*0340*/  IADD3 R7, P1, R10, 0xfc, RZ ;  /* 0x000000fc0a077810 */ /* 0x000fe40007f3e0ff */
[C---:B------:R-:W-:Y:S02]  /*0350*/  LEA R22, P2, R20.reuse, UR6, 0x2 ;  /* 0x0000000614167c11 */ /* 0x040fe4000f8410ff */
[----:B------:R-:W-:Y:S02]  /*0360*/  ISETP.GE.AND P0, PT, R11, RZ, PT ;  /* 0x000000ff0b00720c */ /* 0x000fe40003f06270 */
[----:B------:R-:W-:Y:S02]  /*0370*/  IADD3.X R9, RZ, R11, RZ, P1, !PT ;  /* 0x0000000bff097210 */ /* 0x000fe40000ffe4ff */
[----:B------:R-:W-:-:S02]  /*0380*/  LEA.HI.X R23, R20, UR7, R23, 0x2, P2 ;  /* 0x0000000714177c11 */ /* 0x000fc400090f1417 */
[----:B------:R-:W-:Y:S02]  /*0390*/  SEL R8, R7, R10, !P0 ;  /* 0x0000000a07087207 */ /* 0x000fe40004000000 */
[----:B------:R-:W-:Y:S01]  /*03a0*/  SEL R9, R9, R11, !P0 ;  /* 0x0000000b09097207 */ /* 0x000fe20004000000 */
[----:B------:R-:W-:Y:S01]  /*03b0*/  IMAD.HI R11, R0, 0x1948b0fd, RZ ;  /* 0x1948b0fd000b7827 */ /* 0x000fe200078e02ff */
[----:B------:R-:W-:-:S03]  /*03c0*/  LEA R20, P0, R14, UR6, 0x2 ;  /* 0x000000060e147c11 */ /* 0x000fc6000f8010ff */
[----:B-----5:R-:W-:Y:S01]  /*03d0*/  IMAD.WIDE R4, R3, 0x8, R24 ;  /* 0x0000000803047825 */ /* 0x020fe200078e0218 */
[----:B------:R-:W-:Y:S02]  /*03e0*/  LEA.HI.X R21, R14, UR7, R21, 0x2, P0 ;  /* 0x000000070e157c11 */ /* 0x000fe400080f1415 */
[----:B------:R-:W-:Y:S01]  /*03f0*/  SHF.R.U32.HI R14, RZ, 0x1f, R11 ;  /* 0x0000001fff0e7819 */ /* 0x000fe2000001160b */
[----:B------:R-:W-:Y:S01]  /*0400*/  IMAD.WIDE.U32 R22, R18, 0x3f0, R22 ;  /* 0x000003f012167825 */ /* 0x000fe200078e0016 */
[----:B------:R-:W-:Y:S01]  /*0410*/  LEA R10, P0, R2, UR6, 0x2 ;  /* 0x00000006020a7c11 */ /* 0x000fe2000f8010ff */
[----:B------:R-:W2:Y:S01]  /*0420*/  LDG.E.EL.128 R4, desc[UR4][R4.64] ;  /* 0x0000000404047981 */ /* 0x000ea2000c2e1d00 */
[----:B------:R-:W-:Y:S01]  /*0430*/  LEA.HI.SX32 R14, R11, R14, 0x17 ;  /* 0x0000000e0b0e7211 */ /* 0x000fe200078fbaff */
[----:B------:R-:W-:Y:S01]  /*0440*/  IMAD R26, R26, 0x3f0, RZ ;  /* 0x000003f01a1a7824 */ /* 0x000fe200078e02ff */
[----:B------:R-:W-:Y:S01]  /*0450*/  LEA.HI.X R11, R2, UR7, R19, 0x2, P0 ;  /* 0x00000007020b7c11 */ /* 0x000fe200080f1413 */
[----:B------:R-:W-:-:S02]  /*0460*/  IMAD.MOV.U32 R28, RZ, RZ, R22 ;  /* 0x000000ffff1c7224 */ /* 0x000fc400078e0016 */
[----:B------:R-:W-:Y:S02]  /*0470*/  IMAD.IADD R29, R23, 0x1, R26 ;  /* 0x00000001171d7824 */ /* 0x000fe400078e021a */
[----:B------:R-:W-:-:S04]  /*0480*/  IMAD R19, R14, 0xf810, RZ ;  /* 0x0000f8100e137824 */ /* 0x000fc800078e02ff */
[----:B------:R-:W-:Y:S01]  /*0490*/  IMAD.WIDE R28, R19, 0x4, R28 ;  /* 0x00000004131c7825 */ /* 0x000fe200078e021c */
[----:B------:R-:W-:-:S03]  /*04a0*/  LEA R14, P0, R8, UR6, 0x2 ;  /* 0x00000006080e7c11 */ /* 0x000fc6000f8010ff */
[C---:B------:R-:W-:Y:S01]  /*04b0*/  IMAD.WIDE.U32 R20, R18.reuse, 0x3f0, R20 ;  /* 0x000003f012147825 */ /* 0x040fe200078e0014 */
[----:B------:R1:W3:Y:S03]  /*04c0*/  LDG.E.EL R2, desc[UR4][R28.64] ;  /* 0x000000041c027981 */ /* 0x0002e6000c2e1900 */
[----:B------:R-:W-:-:S04]  /*04d0*/  IMAD.WIDE.U32 R10, R18, 0x3f0, R10 ;  /* 0x000003f0120a7825 */ /* 0x000fc800078e000a */
[----:B------:R-:W-:Y:S02]  /*04e0*/  IMAD.IADD R23, R26, 0x1, R21 ;  /* 0x000000011a177824 */ /* 0x000fe400078e0215 */
[----:B-1----:R-:W-:Y:S01]  /*04f0*/  IMAD.WIDE R28, R15, 0x8, R24 ;  /* 0x000000080f1c7825 */ /* 0x002fe200078e0218 */
[----:B------:R-:W-:-:S03]  /*0500*/  LEA.HI.X R15, R8, UR7, R9, 0x2, P0 ;  /* 0x00000007080f7c11 */ /* 0x000fc600080f1409 */
[----:B------:R-:W-:Y:S02]  /*0510*/  IMAD.MOV.U32 R22, RZ, RZ, R20 ;  /* 0x000000ffff167224 */ /* 0x000fe400078e0014 */
[----:B------:R-:W-:Y:S02]  /*0520*/  IMAD.IADD R21, R26, 0x1, R11 ;  /* 0x000000011a157824 */ /* 0x000fe400078e020b */
[----:B------:R-:W-:Y:S02]  /*0530*/  IMAD.MOV.U32 R20, RZ, RZ, R10 ;  /* 0x000000ffff147224 */ /* 0x000fe400078e000a */
[----:B------:R1:W4:Y:S02]  /*0540*/  LDG.E.EL.128 R8, desc[UR4][R28.64] ;  /* 0x000000041c087981 */ /* 0x000324000c2e1d00 */
[----:B------:R-:W-:-:S04]  /*0550*/  IMAD.WIDE R20, R19, 0x4, R20 ;  /* 0x0000000413147825 */ /* 0x000fc800078e0214 */
[----:B-1----:R-:W-:-:S04]  /*0560*/  IMAD.WIDE R28, R19, 0x4, R22 ;  /* 0x00000004131c7825 */ /* 0x002fc800078e0216 */
[----:B------:R-:W-:Y:S02]  /*0570*/  IMAD.WIDE.U32 R22, R18, 0x3f0, R14 ;  /* 0x000003f012167825 */ /* 0x000fe400078e000e */
[----:B------:R-:W5:Y:S02]  /*0580*/  LDG.E.EL R14, desc[UR4][R20.64] ;  /* 0x00000004140e7981 */ /* 0x000f64000c2e1900 */
[----:B------:R-:W-:Y:S02]  /*0590*/  IMAD.IADD R23, R26, 0x1, R23 ;  /* 0x000000011a177824 */ /* 0x000fe400078e0217 */
[----:B------:R1:W3:Y:S02]  /*05a0*/  LDG.E.EL R15, desc[UR4][R28.64] ;  /* 0x000000041c0f7981 */ /* 0x0002e4000c2e1900 */
[----:B01----:R-:W-:Y:S01]  /*05b0*/  IMAD.WIDE R28, R19, 0x4, R22 ;  /* 0x00000004131c7825 */ /* 0x003fe200078e0216 */
[----:B--2---:R-:W-:Y:S02]  /*05c0*/  IADD3 R27, P1, R4, 0xfc, RZ ;  /* 0x000000fc041b7810 */ /* 0x004fe40007f3e0ff */
[----:B------:R-:W-:-:S03]  /*05d0*/  ISETP.GE.AND P0, PT, R5, RZ, PT ;  /* 0x000000ff0500720c */ /* 0x000fc60003f06270 */
[----:B------:R-:W-:Y:S01]  /*05e0*/  IMAD.X R31, RZ, RZ, R5, P1 ;  /* 0x000000ffff1f7224 */ /* 0x000fe200008e0605 */
[----:B------:R-:W-:Y:S02]  /*05f0*/  SEL R4, R27, R4, !P0 ;  /* 0x000000041b047207 */ /* 0x000fe40004000000 */
[----:B------:R-:W-:Y:S02]  /*0600*/  IADD3 R27, P1, R6, 0xfc, RZ ;  /* 0x000000fc061b7810 */ /* 0x000fe40007f3e0ff */
[----:B------:R-:W-:Y:S02]  /*0610*/  SEL R5, R31, R5, !P0 ;  /* 0x000000051f057207 */ /* 0x000fe40004000000 */
[----:B------:R-:W-:Y:S02]  /*0620*/  ISETP.GE.AND P0, PT, R7, RZ, PT ;  /* 0x000000ff0700720c */ /* 0x000fe40003f06270 */
[----:B------:R-:W-:Y:S02]  /*0630*/  IADD3.X R31, RZ, R7, RZ, P1, !PT ;  /* 0x00000007ff1f7210 */ /* 0x000fe40000ffe4ff */
[----:B------:R-:W-:-:S02]  /*0640*/  SEL R6, R27, R6, !P0 ;  /* 0x000000061b067207 */ /* 0x000fc40004000000 */
[----:B------:R-:W-:Y:S02]  /*0650*/  SEL R7, R31, R7, !P0 ;  /* 0x000000071f077207 */ /* 0x000fe40004000000 */
[----:B------:R-:W-:-:S04]  /*0660*/  LEA R20, P0, R4, UR6, 0x2 ;  /* 0x0000000604147c11 */ /* 0x000fc8000f8010ff */
[----:B------:R-:W-:Y:S02]  /*0670*/  LEA.HI.X R21, R4, UR7, R5, 0x2, P0 ;  /* 0x0000000704157c11 */ /* 0x000fe400080f1405 */
[----:B------:R-:W-:-:S04]  /*0680*/  LEA R4, P0, R6, UR6, 0x2 ;  /* 0x0000000606047c11 */ /* 0x000fc8000f8010ff */
[----:B------:R-:W-:Y:S02]  /*0690*/  LEA.HI.X R5, R6, UR7, R7, 0x2, P0 ;  /* 0x0000000706057c11 */ /* 0x000fe400080f1407 */
[----:B----4-:R-:W-:Y:S01]  /*06a0*/  IADD3 RZ, P1, R10, 0xfc, RZ ;  /* 0x000000fc0aff7810 */ /* 0x010fe20007f3e0ff */
[----:B------:R-:W-:Y:S01]  /*06b0*/  VIADD R27, R10, 0xfc ;  /* 0x000000fc0a1b7836 */ /* 0x000fe20000000000 */
[----:B------:R-:W-:-:S03]  /*06c0*/  ISETP.GE.AND P0, PT, R11, RZ, PT ;  /* 0x000000ff0b00720c */ /* 0x000fc60003f06270 */
[----:B------:R-:W-:Y:S01]  /*06d0*/  IMAD.X R7, RZ, RZ, R11, P1 ;  /* 0x000000ffff077224 */ /* 0x000fe200008e060b */
[----:B------:R-:W-:-:S04]  /*06e0*/  SEL R6, R27, R10, !P0 ;  /* 0x0000000a1b067207 */ /* 0x000fc80004000000 */
[----:B------:R-:W-:Y:S02]  /*06f0*/  SEL R10, R7, R11, !P0 ;  /* 0x0000000b070a7207 */ /* 0x000fe40004000000 */
[----:B------:R-:W-:Y:S02]  /*0700*/  IADD3 R7, P1, R8, 0xfc, RZ ;  /* 0x000000fc08077810 */ /* 0x000fe40007f3e0ff */
[----:B------:R-:W-:-:S03]  /*0710*/  ISETP.GE.AND P0, PT, R9, RZ, PT ;  /* 0x000000ff0900720c */ /* 0x000fc60003f06270 */
[----:B------:R-:W-:Y:S01]  /*0720*/  IMAD.X R11, RZ, RZ, R9, P1 ;  /* 0x000000ffff0b7224 */ /* 0x000fe200008e0609 */
[----:B------:R-:W-:Y:S01]  /*0730*/  SEL R7, R7, R8, !P0 ;  /* 0x0000000807077207 */ /* 0x000fe20004000000 */
[----:B------:R-:W-:-:S03]  /*0740*/  IMAD.WIDE.U32 R4, R18, 0x3f0, R4 ;  /* 0x000003f012047825 */ /* 0x000fc600078e0004 */
[----:B------:R-:W-:Y:S02]  /*0750*/  SEL R9, R11, R9, !P0 ;  /* 0x000000090b097207 */ /* 0x000fe40004000000 */
[C---:B------:R-:W-:Y:S01]  /*0760*/  LEA R8, P0, R7.reuse, UR6, 0x2 ;  /* 0x0000000607087c11 */ /* 0x040fe2000f8010ff */
[----:B------:R-:W-:Y:S02]  /*0770*/  IMAD.WIDE.U32 R22, R18, 0x3f0, R20 ;  /* 0x000003f012167825 */ /* 0x000fe400078e0014 */
[----:B------:R0:W2:Y:S01]  /*0780*/  LDG.E.EL R21, desc[UR4][R28.64] ;  /* 0x000000041c157981 */ /* 0x0000a2000c2e1900 */
[----:B------:R-:W-:Y:S02]  /*0790*/  LEA.HI.X R9, R7, UR7, R9, 0x2, P0 ;  /* 0x0000000707097c11 */ /* 0x000fe400080f1409 */
[----:B------:R-:W-:Y:S01]  /*07a0*/  IADD3 R20, R0, 0x200, RZ ;  /* 0x0000020000147810 */ /* 0x000fe20007ffe0ff */
[----:B------:R-:W-:Y:S02]  /*07b0*/  IMAD.IADD R23, R26, 0x1, R23 ;  /* 0x000000011a177824 */ /* 0x000fe400078e0217 */
[----:B0-----:R-:W-:Y:S01]  /*07c0*/  IMAD.MOV.U32 R28, RZ, RZ, R4 ;  /* 0x000000ffff1c7224 */ /* 0x001fe200078e0004 */
[----:B------:R-:W-:Y:S01]  /*07d0*/  LEA R4, P0, R6, UR6, 0x2 ;  /* 0x0000000606047c11 */ /* 0x000fe2000f8010ff */
[----:B------:R-:W-:-:S02]  /*07e0*/  IMAD.IADD R29, R26, 0x1, R5 ;  /* 0x000000011a1d7824 */ /* 0x000fc400078e0205 */
[----:B------:R-:W-:Y:S01]  /*07f0*/  IMAD.HI R30, R20, 0x38e38e39, RZ ;  /* 0x38e38e39141e7827 */ /* 0x000fe200078e02ff */
[----:B------:R-:W-:-:S03]  /*0800*/  LEA.HI.X R5, R6, UR7, R10, 0x2, P0 ;  /* 0x0000000706057c11 */ /* 0x000fc600080f140a */
[----:B------:R-:W-:-:S04]  /*0810*/  IMAD.WIDE R22, R19, 0x4, R22 ;  /* 0x0000000413167825 */ /* 0x000fc800078e0216 */
[C---:B------:R-:W-:Y:S01]  /*0820*/  IMAD.WIDE.U32 R10, R18.reuse, 0x3f0, R4 ;  /* 0x000003f0120a7825 */ /* 0x040fe200078e0004 */
[----:B------:R-:W-:Y:S01]  /*0830*/  SHF.R.U32.HI R5, RZ, 0x1f, R30 ;  /* 0x0000001fff057819 */ /* 0x000fe2000001161e */
[----:B------:R0:W3:Y:S02]  /*0840*/  LDG.E.EL R27, desc[UR4][R22.64] ;  /* 0x00000004161b7981 */ /* 0x0000e4000c2e1900 */
[----:B------:R-:W-:Y:S01]  /*0850*/  IMAD.WIDE.U32 R6, R18, 0x3f0, R8 ;  /* 0x000003f012067825 */ /* 0x000fe200078e0008 */
[----:B------:R-:W-:Y:S01]  /*0860*/  LEA.HI.SX32 R8, R30, R5, 0x1c ;  /* 0x000000051e087211 */ /* 0x000fe200078fe2ff */
[----:B0-----:R-:W0:Y:S04]  /*0870*/  LDC.64 R22, c[0x0][0x230] ;  /* 0x00008c00ff167b82 */ /* 0x001e280000000a00 */
[----:B------:R-:W-:-:S04]  /*0880*/  IMAD.HI R9, R8, 0x38e38e39, RZ ;  /* 0x38e38e3908097827 */ /* 0x000fc800078e02ff */
[----:B------:R-:W-:Y:S01]  /*0890*/  IMAD.MOV.U32 R4, RZ, RZ, R6 ;  /* 0x000000ffff047224 */ /* 0x000fe200078e0006 */
[----:B------:R-:W-:Y:S01]  /*08a0*/  SHF.R.U32.HI R6, RZ, 0x1f, R9 ;  /* 0x0000001fff067819 */ /* 0x000fe20000011609 */
[----:B------:R-:W-:-:S03]  /*08b0*/  IMAD.IADD R5, R26, 0x1, R7 ;  /* 0x000000011a057824 */ /* 0x000fc600078e0207 */
[----:B------:R-:W-:Y:S01]  /*08c0*/  LEA.HI.SX32 R9, R9, R6, 0x1c ;  /* 0x0000000609097211 */ /* 0x000fe200078fe2ff */
[----:B------:R-:W-:-:S04]  /*08d0*/  IMAD.WIDE R4, R19, 0x4, R4 ;  /* 0x0000000413047825 */ /* 0x000fc800078e0204 */
[----:B------:R-:W-:Y:S02]  /*08e0*/  IMAD R9, R9, -0x48, R8 ;  /* 0xffffffb809097824 */ /* 0x000fe400078e0208 */
[----:B------:R-:W-:Y:S02]  /*08f0*/  IMAD.IADD R11, R26, 0x1, R11 ;  /* 0x000000011a0b7824 */ /* 0x000fe400078e020b */
[----:B------:R-:W-:-:S04]  /*0900*/  IMAD.WIDE R28, R19, 0x4, R28 ;  /* 0x00000004131c7825 */ /* 0x000fc800078e021c */
[----:B------:R-:W-:Y:S02]  /*0910*/  IMAD.WIDE R12, R9, 0x8, R12 ;  /* 0x00000008090c7825 */ /* 0x000fe400078e020c */
[----:B------:R-:W4:Y:S02]  /*0920*/  LDG.E.EL R28, desc[UR4][R28.64] ;  /* 0x000000041c1c7981 */ /* 0x000f24000c2e1900 */
[----:B0-----:R-:W-:Y:S02]  /*0930*/  IMAD.WIDE R6, R3, 0x4, R22 ;  /* 0x0000000403067825 */ /* 0x001fe400078e0216 */
[----:B------:R-:W5:Y:S02]  /*0940*/  LDG.E.EL R3, desc[UR4][R4.64] ;  /* 0x0000000404037981 */ /* 0x000f64000c2e1900 */
[----:B------:R-:W-:Y:S02]  /*0950*/  IMAD.WIDE R10, R19, 0x4, R10 ;  /* 0x00000004130a7825 */ /* 0x000fe400078e020a */
[----:B------:R-:W2:Y:S04]  /*0960*/  LDG.E.EL.64 R12, desc[UR4][R12.64] ;  /* 0x000000040c0c7981 */ /* 0x000ea8000c2e1b00 */
[----:B------:R-:W2:Y:S04]  /*0970*/  LDG.E.EL R19, desc[UR4][R10.64] ;  /* 0x000000040a137981 */ /* 0x000ea8000c2e1900 */
[----:B------:R-:W2:Y:S01]  /*0980*/  LDG.E.EL.128 R4, desc[UR4][R6.64] ;  /* 0x0000000406047981 */ /* 0x000ea2000c2e1d00 */
[----:B------:R-:W-:-:S04]  /*0990*/  IMAD R20, R8, -0x48, R20 ;  /* 0xffffffb808147824 */ /* 0x000fc800078e0214 */
[----:B------:R-:W-:-:S06]  /*09a0*/  IMAD.WIDE R8, R20, 0x8, R16 ;  /* 0x0000000814087825 */ /* 0x000fcc00078e0210 */
[----:B------:R-:W2:Y:S01]  /*09b0*/  LDG.E.EL.128 R8, desc[UR4][R8.64] ;  /* 0x0000000408087981 */ /* 0x000ea2000c2e1d00 */
[----:B------:R-:W-:Y:S02]  /*09c0*/  VIADD R18, R0, 0x202 ;  /* 0x0000020200127836 */ /* 0x000fe40000000000 */
[----:B---3--:R-:W-:Y:S01]  /*09d0*/  FADD R27, -R2, R27 ;  /* 0x0000001b021b7221 */ /* 0x008fe20000000100 */
[----:B-----5:R-:W-:Y:S01]  /*09e0*/  FADD R3, -R14, R3 ;  /* 0x000000030e037221 */ /* 0x020fe20000000100 */
[----:B----4-:R-:W-:Y:S01]  /*09f0*/  FADD R28, -R15, R28 ;  /* 0x0000001c0f1c7221 */ /* 0x010fe20000000100 */
[----:B--2---:R-:W-:Y:S01]  /*0a00*/  ISETP.GE.AND P0, PT, R13, RZ, PT ;  /* 0x000000ff0d00720c */ /* 0x004fe20003f06270 */
[----:B------:R-:W-:Y:S01]  /*0a10*/  FFMA R4, R4, R27, R2 ;  /* 0x0000001b04047223 */ /* 0x000fe20000000002 */
[----:B------:R-:W-:Y:S01]  /*0a20*/  FFMA R6, R6, R3, R14 ;  /* 0x0000000306067223 */ /* 0x000fe2000000000e */
[----:B------:R-:W-:Y:S01]  /*0a30*/  FADD R2, -R21, R19 ;  /* 0x0000001315027221 */ /* 0x000fe20000000100 */
[----:B------:R-:W-:Y:S01]  /*0a40*/  IADD3 R3, P1, R12, 0xfc, RZ ;  /* 0x000000fc0c037810 */ /* 0x000fe20007f3e0ff */
[----:B------:R-:W-:-:S04]  /*0a50*/  IMAD.HI R19, R18, 0x38e38e39, RZ ;  /* 0x38e38e3912137827 */ /* 0x000fc800078e02ff */
[----:B------:R-:W-:Y:S01]  /*0a60*/  FFMA R5, R5, R28, R15 ;  /* 0x0000001c05057223 */ /* 0x000fe2000000000f */
[----:B------:R-:W-:Y:S01]  /*0a70*/  FFMA R7, R7, R2, R21 ;  /* 0x0000000207077223 */ /* 0x000fe20000000015 */
[----:B------:R-:W-:Y:S02]  /*0a80*/  IMAD.X R21, RZ, RZ, R13, P1 ;  /* 0x000000ffff157224 */ /* 0x000fe400008e060d */
[----:B------:R-:W-:Y:S01]  /*0a90*/  IMAD.WIDE R14, R20, 0x8, R24 ;  /* 0x00000008140e7825 */ /* 0x000fe200078e0218 */
[----:B------:R-:W-:Y:S02]  /*0aa0*/  SHF.R.U32.HI R26, RZ, 0x1f, R19 ;  /* 0x0000001fff1a7819 */ /* 0x000fe40000011613 */
[----:B------:R-:W-:Y:S02]  /*0ab0*/  SEL R2, R3, R12, !P0 ;  /* 0x0000000c03027207 */ /* 0x000fe40004000000 */
[----:B------:R-:W-:Y:S02]  /*0ac0*/  SEL R3, R21, R13, !P0 ;  /* 0x0000000d15037207 */ /* 0x000fe40004000000 */
[----:B------:R-:W2:Y:S01]  /*0ad0*/  LDG.E.EL.128 R12, desc[UR4][R14.64] ;  /* 0x000000040e0c7981 */ /* 0x000ea2000c2e1d00 */
[----:B------:R-:W-:-:S05]  /*0ae0*/  LEA.HI.SX32 R29, R19, R26, 0x1c ;  /* 0x0000001a131d7211 */ /* 0x000fca00078fe2ff */
[----:B------:R-:W-:-:S04]  /*0af0*/  IMAD R29, R29, -0x48, R18 ;  /* 0xffffffb81d1d7824 */ /* 0x000fc800078e0212 */
[----:B------:R-:W-:-:S06]  /*0b00*/  IMAD.WIDE R16, R29, 0x8, R16 ;  /* 0x000000081d107825 */ /* 0x000fcc00078e0210 */
[----:B------:R-:W3:Y:S01]  /*0b10*/  LDG.E.EL.128 R16, desc[UR4][R16.64] ;  /* 0x0000000410107981 */ /* 0x000ee2000c2e1d00 */
[----:B------:R-:W-:-:S04]  /*0b20*/  VIADD R26, R0, 0x200 ;  /* 0x00000200001a7836 */ /* 0x000fc80000000000 */
[----:B------:R-:W-:-:S04]  /*0b30*/  IMAD.HI R26, R26, 0x1948b0fd, RZ ;  /* 0x1948b0fd1a1a7827 */ /* 0x000fc800078e02ff */
[----:B------:R-:W-:Y:S01]  /*0b40*/  IMAD.WIDE R28, R29, 0x8, R24 ;  /* 0x000000081d1c7825 */ /* 0x000fe200078e0218 */
[----:B------:R-:W-:-:S03]  /*0b50*/  SHF.R.U32.HI R21, RZ, 0x1f, R26 ;  /* 0x0000001fff157819 */ /* 0x000fc6000001161a */
[----:B------:R-:W-:Y:S01]  /*0b60*/  IMAD.WIDE R24, R20, 0x4, R22 ;  /* 0x0000000414187825 */ /* 0x000fe200078e0216 */
[----:B------:R-:W-:Y:S02]  /*0b70*/  LEA.HI.SX32 R26, R26, R21, 0x17 ;  /* 0x000000151a1a7211 */ /* 0x000fe400078fbaff */
[----:B------:R0:W4:Y:S01]  /*0b80*/  LDG.E.EL.128 R20, desc[UR4][R28.64] ;  /* 0x000000041c147981 */ /* 0x000122000c2e1d00 */
[----:B------:R-:W-:Y:S01]  /*0b90*/  VIADD R27, R8, 0xfc ;  /* 0x000000fc081b7836 */ /* 0x000fe20000000000 */
[----:B------:R-:W-:Y:S02]  /*0ba0*/  ISETP.GE.AND P0, PT, R9, RZ, PT ;  /* 0x000000ff0900720c */ /* 0x000fe40003f06270 */
[----:B------:R-:W-:Y:S02]  /*0bb0*/  IADD3 RZ, P1, R8, 0xfc, RZ ;  /* 0x000000fc08ff7810 */ /* 0x000fe40007f3e0ff */
[----:B------:R-:W-:Y:S02]  /*0bc0*/  SEL R8, R27, R8, !P0 ;  /* 0x000000081b087207 */ /* 0x000fe40004000000 */
[----:B------:R-:W-:-:S04]  /*0bd0*/  IADD3.X R27, RZ, R9, RZ, P1, !PT ;  /* 0x00000009ff1b7210 */ /* 0x000fc80000ffe4ff */
[----:B------:R-:W-:Y:S02]  /*0be0*/  SEL R9, R27, R9, !P0 ;  /* 0x000000091b097207 */ /* 0x000fe40004000000 */
[----:B0-----:R-:W-:-:S04]  /*0bf0*/  LEA R28, P0, R8, UR6, 0x2 ;  /* 0x00000006081c7c11 */ /* 0x001fc8000f8010ff */
[----:B------:R-:W-:Y:S02]  /*0c00*/  LEA.HI.X R29, R8, UR7, R9, 0x2, P0 ;  /* 0x00000007081d7c11 */ /* 0x000fe400080f1409 */
[----:B------:R-:W-:Y:S02]  /*0c10*/  IADD3 R9, P1, R10, 0xfc, RZ ;  /* 0x000000fc0a097810 */ /* 0x000fe40007f3e0ff */
[----:B------:R-:W-:Y:S01]  /*0c20*/  ISETP.GE.AND P0, PT, R11, RZ, PT ;  /* 0x000000ff0b00720c */ /* 0x000fe20003f06270 */
[----:B------:R-:W-:-:S04]  /*0c30*/  IMAD.WIDE.U32 R28, R2, 0x3f0, R28 ;  /* 0x000003f0021c7825 */ /* 0x000fc800078e001c */
[----:B------:R-:W-:Y:S02]  /*0c40*/  IMAD.X R27, RZ, RZ, R11, P1 ;  /* 0x000000ffff1b7224 */ /* 0x000fe400008e060b */
[----:B------:R-:W-:Y:S01]  /*0c50*/  IMAD R3, R3, 0x3f0, RZ ;  /* 0x000003f003037824 */ /* 0x000fe200078e02ff */
[----:B------:R-:W-:Y:S02]  /*0c60*/  SEL R8, R9, R10, !P0 ;  /* 0x0000000a09087207 */ /* 0x000fe40004000000 */
[----:B------:R-:W-:Y:S01]  /*0c70*/  SEL R9, R27, R11, !P0 ;  /* 0x0000000b1b097207 */ /* 0x000fe20004000000 */
[----:B------:R-:W-:Y:S02]  /*0c80*/  IMAD.IADD R11, R29, 0x1, R3 ;  /* 0x000000011d0b7824 */ /* 0x000fe400078e0203 */
[----:B------:R-:W-:Y:S02]  /*0c90*/  IMAD.MOV.U32 R10, RZ, RZ, R28 ;  /* 0x000000ffff0a7224 */ /* 0x000fe400078e001c */
[----:B------:R-:W-:-:S04]  /*0ca0*/  IMAD R26, R26, 0xf810, RZ ;  /* 0x0000f8101a1a7824 */ /* 0x000fc800078e02ff */
[----:B------:R-:W-:Y:S01]  /*0cb0*/  IMAD.WIDE R10, R26, 0x4, R10 ;  /* 0x000000041a0a7825 */ /* 0x000fe200078e020a */
[----:B--2---:R-:W-:-:S03]  /*0cc0*/  IADD3 RZ, P1, R12, 0xfc, RZ ;  /* 0x000000fc0cff7810 */ /* 0x004fc60007f3e0ff */
[----:B------:R-:W-:Y:S01]  /*0cd0*/  VIADD R29, R12, 0xfc ;  /* 0x000000fc0c1d7836 */ /* 0x000fe20000000000 */
[----:B------:R-:W-:Y:S01]  /*0ce0*/  ISETP.GE.AND P0, PT, R13, RZ, PT ;  /* 0x000000ff0d00720c */ /* 0x000fe20003f06270 */
[----:B------:R-:W-:Y:S01]  /*0cf0*/  IMAD.X R27, RZ, RZ, R13, P1 ;  /* 0x000000ffff1b7224 */ /* 0x000fe200008e060d */
[----:B------:R-:W-:Y:S02]  /*0d00*/  IADD3 RZ, P1, R14, 0xfc, RZ ;  /* 0x000000fc0eff7810 */ /* 0x000fe40007f3e0ff */
[----:B------:R-:W-:Y:S02]  /*0d10*/  SEL R12, R29, R12, !P0 ;  /* 0x0000000c1d0c7207 */ /* 0x000fe40004000000 */
[----:B------:R-:W-:Y:S02]  /*0d20*/  SEL R13, R27, R13, !P0 ;  /* 0x0000000d1b0d7207 */ /* 0x000fe40004000000 */
[----:B------:R-:W-:Y:S02]  /*0d30*/  ISETP.GE.AND P0, PT, R15, RZ, PT ;  /* 0x000000ff0f00720c */ /* 0x000fe40003f06270 */
[----:B------:R-:W-:Y:S01]  /*0d40*/  IADD3.X R27, RZ, R15, RZ, P1, !PT ;  /* 0x0000000fff1b7210 */ /* 0x000fe20000ffe4ff */
[----:B------:R-:W-:-:S03]  /*0d50*/  VIADD R29, R14, 0xfc ;  /* 0x000000fc0e1d7836 */ /* 0x000fc60000000000 */
[----:B------:R-:W-:Y:S02]  /*0d60*/  SEL R15, R27, R15, !P0 ;  /* 0x0000000f1b0f7207 */ /* 0x000fe40004000000 */
[----:B---3--:R-:W-:Y:S02]  /*0d70*/  IADD3 R27, P1, R16, 0xfc, RZ ;  /* 0x000000fc101b7810 */ /* 0x008fe40007f3e0ff */
[----:B------:R-:W-:Y:S02]  /*0d80*/  SEL R14, R29, R14, !P0 ;  /* 0x0000000e1d0e7207 */ /* 0x000fe40004000000 */
[----:B------:R-:W-:Y:S01]  /*0d90*/  ISETP.GE.AND P0, PT, R17, RZ, PT ;  /* 0x000000ff1100720c */ /* 0x000fe20003f06270 */
[----:B------:R-:W-:-:S03]  /*0da0*/  IMAD.X R29, RZ, RZ, R17, P1 ;  /* 0x000000ffff1d7224 */ /* 0x000fc600008e0611 */
[----:B------:R-:W-:Y:S02]  /*0db0*/  SEL R16, R27, R16, !P0 ;  /* 0x000000101b107207 */ /* 0x000fe40004000000 */
[----:B------:R-:W-:Y:S01]  /*0dc0*/  SEL R17, R29, R17, !P0 ;  /* 0x000000111d117207 */ /* 0x000fe20004000000 */
[----:B------:R0:W2:Y:S02]  /*0dd0*/  LDG.E.EL R27, desc[UR4][R10.64] ;  /* 0x000000040a1b7981 */ /* 0x0000a4000c2e1900 */
[----:B0-----:R-:W-:-:S04]  /*0de0*/  LEA R10, P0, R8, UR6, 0x2 ;  /* 0x00000006080a7c11 */ /* 0x001fc8000f8010ff */
[----:B------:R-:W-:Y:S02]  /*0df0*/  LEA.HI.X R11, R8, UR7, R9, 0x2, P0 ;  /* 0x00000007080b7c11 */ /* 0x000fe400080f1409 */
[----:B------:R-:W-:-:S04]  /*0e00*/  LEA R8, P0, R12, UR6, 0x2 ;  /* 0x000000060c087c11 */ /* 0x000fc8000f8010ff */
[----:B------:R-:W-:Y:S01]  /*0e10*/  LEA.HI.X R9, R12, UR7, R13, 0x2, P0 ;  /* 0x000000070c097c11 */ /* 0x000fe200080f140d */
[----:B------:R-:W-:Y:S01]  /*0e20*/  IMAD.WIDE.U32 R12, R2, 0x3f0, R10 ;  /* 0x000003f0020c7825 */ /* 0x000fe200078e000a */
[----:B------:R-:W-:Y:S02]  /*0e30*/  LEA R10, P0, R14, UR6, 0x2 ;  /* 0x000000060e0a7c11 */ /* 0x000fe4000f8010ff */
[----:B----4-:R-:W-:Y:S01]  /*0e40*/  IADD3 RZ, P2, R20, 0xfc, RZ ;  /* 0x000000fc14ff7810 */ /* 0x010fe20007f5e0ff */
[----:B------:R-:W-:Y:S01]  /*0e50*/  VIADD R29, R20, 0xfc ;  /* 0x000000fc141d7836 */ /* 0x000fe20000000000 */
[----:B------:R-:W-:Y:S02]  /*0e60*/  LEA.HI.X R11, R14, UR7, R15, 0x2, P0 ;  /* 0x000000070e0b7c11 */ /* 0x000fe400080f140f */
[----:B------:R-:W-:Y:S02]  /*0e70*/  LEA R14, P1, R16, UR6, 0x2 ;  /* 0x00000006100e7c11 */ /* 0x000fe4000f8210ff */
[----:B------:R-:W-:-:S02]  /*0e80*/  ISETP.GE.AND P0, PT, R21, RZ, PT ;  /* 0x000000ff1500720c */ /* 0x000fc40003f06270 */
[----:B------:R-:W-:Y:S01]  /*0e90*/  LEA.HI.X R15, R16, UR7, R17, 0x2, P1 ;  /* 0x00000007100f7c11 */ /* 0x000fe200088f1411 */
[----:B------:R-:W-:Y:S01]  /*0ea0*/  IMAD.IADD R13, R3, 0x1, R13 ;  /* 0x00000001030d7824 */ /* 0x000fe200078e020d */
[----:B------:R-:W-:Y:S01]  /*0eb0*/  SEL R17, R29, R20, !P0 ;  /* 0x000000141d117207 */ /* 0x000fe20004000000 */
[----:B------:R-:W-:Y:S01]  /*0ec0*/  IMAD.X R20, RZ, RZ, R21, P2 ;  /* 0x000000ffff147224 */ /* 0x000fe200010e0615 */
[----:B------:R-:W3:Y:S01]  /*0ed0*/  LDG.E.EL.128 R28, desc[UR4][R24.64] ;  /* 0x00000004181c7981 */ /* 0x000ee2000c2e1d00 */
[----:B------:R-:W-:-:S03]  /*0ee0*/  IMAD.WIDE R12, R26, 0x4, R12 ;  /* 0x000000041a0c7825 */ /* 0x000fc600078e020c */
[----:B------:R-:W-:Y:S02]  /*0ef0*/  SEL R20, R20, R21, !P0 ;  /* 0x0000001514147207 */ /* 0x000fe40004000000 */
[C---:B------:R-:W-:Y:S01]  /*0f00*/  LEA R16, P0, R17.reuse, UR6, 0x2 ;  /* 0x0000000611107c11 */ /* 0x040fe2000f8010ff */
[----:B------:R0:W4:Y:S03]  /*0f10*/  LDG.E.EL R12, desc[UR4][R12.64] ;  /* 0x000000040c0c7981 */ /* 0x000126000c2e1900 */
[----:B------:R-:W-:Y:S02]  /*0f20*/  LEA.HI.X R17, R17, UR7, R20, 0x2, P0 ;  /* 0x0000000711117c11 */ /* 0x000fe400080f1414 */
[----:B------:R-:W-:Y:S02]  /*0f30*/  ISETP.GE.AND P0, PT, R19, RZ, PT ;  /* 0x000000ff1300720c */ /* 0x000fe40003f06270 */
[----:B0-----:R-:W-:-:S04]  /*0f40*/  IADD3 R13, P1, R18, 0xfc, RZ ;  /* 0x000000fc120d7810 */ /* 0x001fc80007f3e0ff */
[----:B------:R-:W-:Y:S02]  /*0f50*/  IADD3.X R21, RZ, R19, RZ, P1, !PT ;  /* 0x00000013ff157210 */ /* 0x000fe40000ffe4ff */
[----:B------:R-:W-:Y:S02]  /*0f60*/  SEL R18, R13, R18, !P0 ;  /* 0x000000120d127207 */ /* 0x000fe40004000000 */
[----:B------:R-:W-:Y:S02]  /*0f70*/  IADD3 R13, P1, R22, 0xfc, RZ ;  /* 0x000000fc160d7810 */ /* 0x000fe40007f3e0ff */
[----:B------:R-:W-:Y:S02]  /*0f80*/  SEL R19, R21, R19, !P0 ;  /* 0x0000001315137207 */ /* 0x000fe40004000000 */
[----:B------:R-:W-:Y:S01]  /*0f90*/  ISETP.GE.AND P0, PT, R23, RZ, PT ;  /* 0x000000ff1700720c */ /* 0x000fe20003f06270 */
[----:B------:R-:W-:-:S03]  /*0fa0*/  IMAD.X R21, RZ, RZ, R23, P1 ;  /* 0x000000ffff157224 */ /* 0x000fc600008e0617 */
[----:B------:R-:W-:Y:S02]  /*0fb0*/  SEL R13, R13, R22, !P0 ;  /* 0x000000160d0d7207 */ /* 0x000fe40004000000 */
[----:B------:R-:W-:Y:S02]  /*0fc0*/  SEL R22, R21, R23, !P0 ;  /* 0x0000001715167207 */ /* 0x000fe40004000000 */
[----:B------:R-:W-:-:S04]  /*0fd0*/  LEA R20, P0, R18, UR6, 0x2 ;  /* 0x0000000612147c11 */ /* 0x000fc8000f8010ff */
[----:B------:R-:W-:Y:S02]  /*0fe0*/  LEA.HI.X R21, R18, UR7, R19, 0x2, P0 ;  /* 0x0000000712157c11 */ /* 0x000fe400080f1413 */
[----:B------:R-:W-:-:S04]  /*0ff0*/  LEA R18, P0, R13, UR6, 0x2 ;  /* 0x000000060d127c11 */ /* 0x000fc8000f8010ff */
[----:B------:R-:W-:Y:S01]  /*1000*/  LEA.HI.X R19, R13, UR7, R22, 0x2, P0 ;  /* 0x000000070d137c11 */ /* 0x000fe200080f1416 */
[----:B------:R-:W-:-:S04]  /*1010*/  IMAD.WIDE.U32 R8, R2, 0x3f0, R8 ;  /* 0x000003f002087825 */ /* 0x000fc800078e0008 */
[----:B------:R-:W-:-:S04]  /*1020*/  IMAD.WIDE.U32 R10, R2, 0x3f0, R10 ;  /* 0x000003f0020a7825 */ /* 0x000fc800078e000a */
[----:B------:R-:W-:-:S04]  /*1030*/  IMAD.WIDE.U32 R14, R2, 0x3f0, R14 ;  /* 0x000003f0020e7825 */ /* 0x000fc800078e000e */
[----:B------:R-:W-:-:S04]  /*1040*/  IMAD.WIDE.U32 R20, R2, 0x3f0, R20 ;  /* 0x000003f002147825 */ /* 0x000fc800078e0014 */
[----:B------:R-:W-:-:S04]  /*1050*/  IMAD.WIDE.U32 R16, R2, 0x3f0, R16 ;  /* 0x000003f002107825 */ /* 0x000fc800078e0010 */
[----:B------:R-:W-:-:S04]  /*1060*/  IMAD.WIDE.U32 R18, R2, 0x3f0, R18 ;  /* 0x000003f002127825 */ /* 0x000fc800078e0012 */
[C---:B------:R-:W-:Y:S02]  /*1070*/  IMAD.IADD R9, R3.reuse, 0x1, R9 ;  /* 0x0000000103097824 */ /* 0x040fe400078e0209 */
[C---:B------:R-:W-:Y:S02]  /*1080*/  IMAD.IADD R11, R3.reuse, 0x1, R11 ;  /* 0x00000001030b7824 */ /* 0x040fe400078e020b */
[C---:B------:R-:W-:Y:S02]  /*1090*/  IMAD.IADD R15, R3.reuse, 0x1, R15 ;  /* 0x00000001030f7824 */ /* 0x040fe400078e020f */
[C---:B------:R-:W-:Y:S02]  /*10a0*/  IMAD.IADD R21, R3.reuse, 0x1, R21 ;  /* 0x0000000103157824 */ /* 0x040fe400078e0215 */
[C---:B------:R-:W-:Y:S02]  /*10b0*/  IMAD.IADD R17, R3.reuse, 0x1, R17 ;  /* 0x0000000103117824 */ /* 0x040fe400078e0211 */
[----:B------:R-:W-:-:S02]  /*10c0*/  IMAD.IADD R19, R3, 0x1, R19 ;  /* 0x0000000103137824 */ /* 0x000fc400078e0213 */
[C---:B------:R-:W-:Y:S01]  /*10d0*/  IMAD.WIDE R8, R26.reuse, 0x4, R8 ;  /* 0x000000041a087825 */ /* 0x040fe200078e0208 */
[----:B------:R-:W0:Y:S03]  /*10e0*/  LDC.64 R2, c[0x0][0x238] ;  /* 0x00008e00ff027b82 */ /* 0x000e260000000a00 */
[C---:B------:R-:W-:Y:S02]  /*10f0*/  IMAD.WIDE R10, R26.reuse, 0x4, R10 ;  /* 0x000000041a0a7825 */ /* 0x040fe400078e020a */
[----:B------:R-:W2:Y:S02]  /*1100*/  LDG.E.EL R8, desc[UR4][R8.64] ;  /* 0x0000000408087981 */ /* 0x000ea4000c2e1900 */
[C---:B------:R-:W-:Y:S02]  /*1110*/  IMAD.WIDE R14, R26.reuse, 0x4, R14 ;  /* 0x000000041a0e7825 */ /* 0x040fe400078e020e */
[----:B------:R-:W4:Y:S02]  /*1120*/  LDG.E.EL R11, desc[UR4][R10.64] ;  /* 0x000000040a0b7981 */ /* 0x000f24000c2e1900 */
[----:B------:R-:W-:-:S02]  /*1130*/  IMAD.WIDE R20, R26, 0x4, R20 ;  /* 0x000000041a147825 */ /* 0x000fc400078e0214 */
[----:B------:R-:W5:Y:S02]  /*1140*/  LDG.E.EL R15, desc[UR4][R14.64] ;  /* 0x000000040e0f7981 */ /* 0x000f64000c2e1900 */
[C---:B------:R-:W-:Y:S02]  /*1150*/  IMAD.WIDE R16, R26.reuse, 0x4, R16 ;  /* 0x000000041a107825 */ /* 0x040fe400078e0210 */
[----:B------:R-:W5:Y:S02]  /*1160*/  LDG.E.EL R20, desc[UR4][R20.64] ;  /* 0x0000000414147981 */ /* 0x000f64000c2e1900 */
[----:B------:R-:W-:Y:S02]  /*1170*/  IMAD.WIDE R18, R26, 0x4, R18 ;  /* 0x000000041a127825 */ /* 0x000fe400078e0212 */
[----:B------:R-:W5:Y:S04]  /*1180*/  LDG.E.EL R16, desc[UR4][R16.64] ;  /* 0x0000000410107981 */ /* 0x000f68000c2e1900 */
[----:B------:R-:W5:Y:S01]  /*1190*/  LDG.E.EL R19, desc[UR4][R18.64] ;  /* 0x0000000412137981 */ /* 0x000f62000c2e1900 */
[----:B0-----:R-:W-:-:S05]  /*11a0*/  IMAD.WIDE R2, R0, 0x4, R2 ;  /* 0x0000000400027825 */ /* 0x001fca00078e0202 */
[----:B------:R-:W-:Y:S01]  /*11b0*/  STG.E.128 desc[UR4][R2.64], R4 ;  /* 0x0000000402007986 */ /* 0x000fe2000c101d04 */
[----:B--2---:R-:W-:Y:S01]  /*11c0*/  FADD R8, -R27, R8 ;  /* 0x000000081b087221 */ /* 0x004fe20000000100 */
[----:B----4-:R-:W-:-:S03]  /*11d0*/  FADD R0, -R12, R11 ;  /* 0x0000000b0c007221 */ /* 0x010fc60000000100 */
[----:B---3--:R-:W-:Y:S01]  /*11e0*/  FFMA R28, R28, R8, R27 ;  /* 0x000000081c1c7223 */ /* 0x008fe2000000001b */
[----:B------:R-:W-:Y:S01]  /*11f0*/  FFMA R29, R29, R0, R12 ;  /* 0x000000001d1d7223 */ /* 0x000fe2000000000c */
[----:B-----5:R-:W-:Y:S01]  /*1200*/  FADD R9, -R15, R16 ;  /* 0x000000100f097221 */ /* 0x020fe20000000100 */
[----:B------:R-:W-:-:S03]  /*1210*/  FADD R10, -R20, R19 ;  /* 0x00000013140a7221 */ /* 0x000fc60000000100 */
[----:B------:R-:W-:Y:S01]  /*1220*/  FFMA R30, R30, R9, R15 ;  /* 0x000000091e1e7223 */ /* 0x000fe2000000000f */
[----:B------:R-:W-:-:S05]  /*1230*/  FFMA R31, R31, R10, R20 ;  /* 0x0000000a1f1f7223 */ /* 0x000fca0000000014 */
[----:B------:R-:W-:Y:S01]  /*1240*/  STG.E.128 desc[UR4][R2.64+0x800], R28 ;  /* 0x0008001c02007986 */ /* 0x000fe2000c101d04 */
[----:B------:R-:W-:Y:S05]  /*1250*/  EXIT ;  /* 0x000000000000794d */ /* 0x000fea0003800000 */
.L_x_0:
[----:B------:R-:W-:-:S00]  /*1260*/  BRA `(.L_x_0) ;  /* 0xfffffffc00fc7947 */ /* 0x000fc0000383ffff */
[----:B------:R-:W-:-:S00]  /*1270*/  NOP ;  /* 0x0000000000007918 */ /* 0x000fc00000000000 */
        /* <DEDUP_REMOVED lines=8> */
.L_x_1:


//--------------------- .nv.constant0.triton_poi_fused__unsafe_index_add_mul_sub_38 --------------------------
	.section	.nv.constant0.triton_poi_fused__unsafe_index_add_mul_sub_38,"a",@progbits
	.sectionflags	@""
	.align	4
.nv.constant0.triton_poi_fused__unsafe_index_add_mul_sub_38:
	.zero		580
